//
// Generated by NVIDIA NVVM Compiler
//
// Compiler Build ID: CL-36424714
// Cuda compilation tools, release 13.0, V13.0.88
// Based on NVVM 20.0.0
//

.version 9.0
.target sm_100
.address_size 64

	// .globl	resetDepthStorage

.visible .entry resetDepthStorage(
	.param .u64 .ptr .align 1 resetDepthStorage_param_0,
	.param .f32 resetDepthStorage_param_1,
	.param .u32 resetDepthStorage_param_2,
	.param .u32 resetDepthStorage_param_3
)
{
	.reg .pred 	%p<4>;
	.reg .b32 	%r<14>;
	.reg .b32 	%f<2>;
	.reg .b64 	%rd<5>;

	ld.param.u64 	%rd1, [resetDepthStorage_param_0];
	ld.param.f32 	%f1, [resetDepthStorage_param_1];
	ld.param.u32 	%r3, [resetDepthStorage_param_2];
	ld.param.u32 	%r4, [resetDepthStorage_param_3];
	mov.u32 	%r6, %ntid.x;
	mov.u32 	%r7, %ctaid.x;
	mov.u32 	%r8, %tid.x;
	mad.lo.s32 	%r1, %r6, %r7, %r8;
	mov.u32 	%r9, %ntid.y;
	mov.u32 	%r10, %ctaid.y;
	mov.u32 	%r11, %tid.y;
	mad.lo.s32 	%r12, %r9, %r10, %r11;
	setp.ge.s32 	%p1, %r1, %r3;
	setp.ge.s32 	%p2, %r12, %r4;
	or.pred  	%p3, %p1, %p2;
	@%p3 bra 	$L__BB0_2;
	cvta.to.global.u64 	%rd2, %rd1;
	mad.lo.s32 	%r13, %r3, %r12, %r1;
	mul.wide.s32 	%rd3, %r13, 4;
	add.s64 	%rd4, %rd2, %rd3;
	st.global.f32 	[%rd4], %f1;
$L__BB0_2:
	ret;

}


// ===== COMPILED SASS (sm_100) =====

	.target	sm_100

	.elftype	@"ET_EXEC"


//--------------------- .note.nv.tkinfo           --------------------------
	.section	.note.nv.tkinfo,"",@"SHT_NOTE"
	.sectionflags	@"SHF_NOTE_NV_TKINFO"
	.tkinfo
        /*0018*/ 	.word	0x00000002
        /*0030*/ 	.string	""
        /*0030*/ 	.string	"ptxas"
        /*0030*/ 	.string	"Cuda compilation tools, release 13.0, V13.0.88"
        /*0030*/ 	.string	"Build cuda_13.0.r13.0/compiler.36424714_0"
        /*0030*/ 	.string	"-arch sm_100 -m 64 "



//--------------------- .note.nv.cuinfo           --------------------------
	.section	.note.nv.cuinfo,"",@"SHT_NOTE"
	.sectionflags	@"SHF_NOTE_NV_CUINFO"
        /*0018*/ 	.short	0x0002
        /*001a*/ 	.short	0x0064
        /*001c*/ 	.short	0x0082
	.zero		2


//--------------------- .nv.info                  --------------------------
	.section	.nv.info,"",@"SHT_CUDA_INFO"
	.align	4


	//----- nvinfo : EIATTR_REGCOUNT
	.align		4
        /*0000*/ 	.byte	0x04, 0x2f
        /*0002*/ 	.short	(.L_1 - .L_0)
	.align		4
.L_0:
        /*0004*/ 	.word	index@(resetDepthStorage)
        /*0008*/ 	.word	0x0000000a


	//----- nvinfo : EIATTR_FRAME_SIZE
	.align		4
.L_1:
        /*000c*/ 	.byte	0x04, 0x11
        /*000e*/ 	.short	(.L_3 - .L_2)
	.align		4
.L_2:
        /*0010*/ 	.word	index@(resetDepthStorage)
        /*0014*/ 	.word	0x00000000


	//----- nvinfo : EIATTR_MIN_STACK_SIZE
	.align		4
.L_3:
        /*0018*/ 	.byte	0x04, 0x12
        /*001a*/ 	.short	(.L_5 - .L_4)
	.align		4
.L_4:
        /*001c*/ 	.word	index@(resetDepthStorage)
        /*0020*/ 	.word	0x00000000
.L_5:


//--------------------- .nv.compat                --------------------------
	.section	.nv.compat,"",@"SHT_CUDA_COMPAT_INFO"
	.align	4
        /*0000*/ 	.byte	0x02, 0x09, 0x00, 0x00, 0x02, 0x02, 0x01, 0x00, 0x02, 0x05, 0x05, 0x00, 0x03, 0x07, 0x01, 0x01
        /*0010*/ 	.byte	0x02, 0x03, 0x00, 0x00, 0x02, 0x06, 0x01, 0x00, 0x04, 0x0b, 0x08, 0x00, 0x09, 0x00, 0x00, 0x00
        /*0020*/ 	.byte	0x00, 0x00, 0x00, 0x00


//--------------------- .nv.info.resetDepthStorage --------------------------
	.section	.nv.info.resetDepthStorage,"",@"SHT_CUDA_INFO"
	.sectionflags	@""
	.align	4


	//----- nvinfo : EIATTR_CUDA_API_VERSION
	.align		4
        /*0000*/ 	.byte	0x04, 0x37
        /*0002*/ 	.short	(.L_7 - .L_6)
.L_6:
        /*0004*/ 	.word	0x00000082


	//----- nvinfo : EIATTR_KPARAM_INFO
	.align		4
.L_7:
        /*0008*/ 	.byte	0x04, 0x17
        /*000a*/ 	.short	(.L_9 - .L_8)
.L_8:
        /*000c*/ 	.word	0x00000000
        /*0010*/ 	.short	0x0003
        /*0012*/ 	.short	0x0010
        /*0014*/ 	.byte	0x00, 0xf0, 0x11, 0x00


	//----- nvinfo : EIATTR_KPARAM_INFO
	.align		4
.L_9:
        /*0018*/ 	.byte	0x04, 0x17
        /*001a*/ 	.short	(.L_11 - .L_10)
.L_10:
        /*001c*/ 	.word	0x00000000
        /*0020*/ 	.short	0x0002
        /*0022*/ 	.short	0x000c
        /*0024*/ 	.byte	0x00, 0xf0, 0x11, 0x00


	//----- nvinfo : EIATTR_KPARAM_INFO
	.align		4
.L_11:
        /*0028*/ 	.byte	0x04, 0x17
        /*002a*/ 	.short	(.L_13 - .L_12)
.L_12:
        /*002c*/ 	.word	0x00000000
        /*0030*/ 	.short	0x0001
        /*0032*/ 	.short	0x0008
        /*0034*/ 	.byte	0x00, 0xf0, 0x11, 0x00


	//----- nvinfo : EIATTR_KPARAM_INFO
	.align		4
.L_13:
        /*0038*/ 	.byte	0x04, 0x17
        /*003a*/ 	.short	(.L_15 - .L_14)
.L_14:
        /*003c*/ 	.word	0x00000000
        /*0040*/ 	.short	0x0000
        /*0042*/ 	.short	0x0000
        /*0044*/ 	.byte	0x00, 0xf5, 0x21, 0x00


	//----- nvinfo : EIATTR_SPARSE_MMA_MASK
	.align		4
.L_15:
        /*0048*/ 	.byte	0x03, 0x50
        /*004a*/ 	.short	0x0000


	//----- nvinfo : EIATTR_MAXREG_COUNT
	.align		4
        /*004c*/ 	.byte	0x03, 0x1b
        /*004e*/ 	.short	0x00ff


	//----- nvinfo : EIATTR_MERCURY_ISA_VERSION
	.align		4
        /*0050*/ 	.byte	0x03, 0x5f
        /*0052*/ 	.short	0x0101


	//----- nvinfo : EIATTR_VRC_CTA_INIT_COUNT
	.align		4
        /*0054*/ 	.byte	0x02, 0x4a
	.zero		1
	.zero		1


	//----- nvinfo : EIATTR_EXIT_INSTR_OFFSETS
	.align		4
        /*0058*/ 	.byte	0x04, 0x1c
        /*005a*/ 	.short	(.L_17 - .L_16)


	//   ....[0]....
.L_16:
        /*005c*/ 	.word	0x000000d0


	//   ....[1]....
        /*0060*/ 	.word	0x00000140


	//----- nvinfo : EIATTR_CBANK_PARAM_SIZE
	.align		4
.L_17:
        /*0064*/ 	.byte	0x03, 0x19
        /*0066*/ 	.short	0x0014


	//----- nvinfo : EIATTR_PARAM_CBANK
	.align		4
        /*0068*/ 	.byte	0x04, 0x0a
        /*006a*/ 	.short	(.L_19 - .L_18)
	.align		4
.L_18:
        /*006c*/ 	.word	index@(.nv.constant0.resetDepthStorage)
        /*0070*/ 	.short	0x0380
        /*0072*/ 	.short	0x0014


	//----- nvinfo : EIATTR_SW_WAR
	.align		4
.L_19:
        /*0074*/ 	.byte	0x04, 0x36
        /*0076*/ 	.short	(.L_21 - .L_20)
.L_20:
        /*0078*/ 	.word	0x00000008
.L_21:


//--------------------- .nv.callgraph             --------------------------
	.section	.nv.callgraph,"",@"SHT_CUDA_CALLGRAPH"
	.align	4
	.sectionentsize	8
	.align		4
        /*0000*/ 	.word	0x00000000
	.align		4
        /*0004*/ 	.word	0xffffffff
	.align		4
        /*0008*/ 	.word	0x00000000
	.align		4
        /*000c*/ 	.word	0xfffffffe
	.align		4
        /*0010*/ 	.word	0x00000000
	.align		4
        /*0014*/ 	.word	0xfffffffd
	.align		4
        /*0018*/ 	.word	0x00000000
	.align		4
        /*001c*/ 	.word	0xfffffffc


//--------------------- .text.resetDepthStorage   --------------------------
	.section	.text.resetDepthStorage,"ax",@progbits
	.align	128
        .global         resetDepthStorage
        .type           resetDepthStorage,@function
        .size           resetDepthStorage,(.L_x_1 - resetDepthStorage)
        .other          resetDepthStorage,@"STO_CUDA_ENTRY STV_DEFAULT"
resetDepthStorage:
.text.resetDepthStorage:
[----:B------:R-:W-:Y:S01]  /*0000*/  LDC R1, c[0x0][0x37c] ;  /* 0x0000df00ff017b82 */ /* 0x000fe20000000800 */
[----:B------:R-:W0:Y:S01]  /*0010*/  S2R R5, SR_CTAID.Y ;  /* 0x0000000000057919 */ /* 0x000e220000002600 */
[----:B------:R-:W1:Y:S01]  /*0020*/  LDCU UR4, c[0x0][0x360] ;  /* 0x00006c00ff0477ac */ /* 0x000e620008000800 */
[----:B------:R-:W0:Y:S01]  /*0030*/  S2R R2, SR_TID.Y ;  /* 0x0000000000027919 */ /* 0x000e220000002200 */
[----:B------:R-:W0:Y:S01]  /*0040*/  LDCU UR5, c[0x0][0x364] ;  /* 0x00006c80ff0577ac */ /* 0x000e220008000800 */
[----:B------:R-:W1:Y:S01]  /*0050*/  S2R R0, SR_CTAID.X ;  /* 0x0000000000007919 */ /* 0x000e620000002500 */
[----:B------:R-:W2:Y:S01]  /*0060*/  LDCU UR6, c[0x0][0x390] ;  /* 0x00007200ff0677ac */ /* 0x000ea20008000800 */
[----:B------:R-:W1:Y:S01]  /*0070*/  S2R R3, SR_TID.X ;  /* 0x0000000000037919 */ /* 0x000e620000002100 */
[----:B------:R-:W3:Y:S01]  /*0080*/  LDCU UR7, c[0x0][0x38c] ;  /* 0x00007180ff0777ac */ /* 0x000ee20008000800 */
[----:B0-----:R-:W-:-:S05]  /*0090*/  IMAD R5, R5, UR5, R2 ;  /* 0x0000000505057c24 */ /* 0x001fca000f8e0202 */
[----:B--2---:R-:W-:Y:S01]  /*00a0*/  ISETP.GE.AND P0, PT, R5, UR6, PT ;  /* 0x0000000605007c0c */ /* 0x004fe2000bf06270 */
[----:B-1----:R-:W-:-:S05]  /*00b0*/  IMAD R0, R0, UR4, R3 ;  /* 0x0000000400007c24 */ /* 0x002fca000f8e0203 */
[----:B---3--:R-:W-:-:S13]  /*00c0*/  ISETP.GE.OR P0, PT, R0, UR7, P0 ;  /* 0x0000000700007c0c */ /* 0x008fda0008706670 */
[----:B------:R-:W-:Y:S05]  /*00d0*/  @P0 EXIT ;  /* 0x000000000000094d */ /* 0x000fea0003800000 */
[----:B------:R-:W0:Y:S01]  /*00e0*/  LDC.64 R2, c[0x0][0x380] ;  /* 0x0000e000ff027b82 */ /* 0x000e220000000a00 */
[----:B------:R-:W1:Y:S01]  /*00f0*/  LDCU.64 UR4, c[0x0][0x358] ;  /* 0x00006b00ff0477ac */ /* 0x000e620008000a00 */
[----:B------:R-:W-:-:S06]  /*0100*/  IMAD R5, R5, UR7, R0 ;  /* 0x0000000705057c24 */ /* 0x000fcc000f8e0200 */
[----:B------:R-:W1:Y:S01]  /*0110*/  LDC R7, c[0x0][0x388] ;  /* 0x0000e200ff077b82 */ /* 0x000e620000000800 */
[----:B0-----:R-:W-:-:S05]  /*0120*/  IMAD.WIDE R2, R5, 0x4, R2 ;  /* 0x0000000405027825 */ /* 0x001fca00078e0202 */
[----:B-1----:R-:W-:Y:S01]  /*0130*/  STG.E desc[UR4][R2.64], R7 ;  /* 0x0000000702007986 */ /* 0x002fe2000c101904 */
[----:B------:R-:W-:Y:S05]  /*0140*/  EXIT ;  /* 0x000000000000794d */ /* 0x000fea0003800000 */
.L_x_0:
[----:B------:R-:W-:-:S00]  /*0150*/  BRA `(.L_x_0) ;  /* 0xfffffffc00fc7947 */ /* 0x000fc0000383ffff */
[----:B------:R-:W-:-:S00]  /*0160*/  NOP ;  /* 0x0000000000007918 */ /* 0x000fc00000000000 */
        /* <DEDUP_REMOVED lines=9> */
.L_x_1:


//--------------------- .nv.shared.reserved.0     --------------------------
	.section	.nv.shared.reserved.0,"aw",@nobits
	.weak		__nv_reservedSMEM_offset_0_alias
	.size		__nv_reservedSMEM_offset_0_alias, 0, 64
	.other		__nv_reservedSMEM_offset_0_alias,@"STO_CUDA_RESERVED_SHARED STV_DEFAULT"
__nv_reservedSMEM_offset_0_alias:
	.zero		0
	.zero		64


//--------------------- .nv.constant0.resetDepthStorage --------------------------
	.section	.nv.constant0.resetDepthStorage,"a",@progbits
	.sectionflags	@""
	.align	4
.nv.constant0.resetDepthStorage:
	.zero		916


//--------------------- SYMBOLS --------------------------

	.type		.nv.reservedSmem.offset0,@object
	.size		.nv.reservedSmem.offset0,0x4
